	.headerflags	@"EF_CUDA_TEXMODE_UNIFIED EF_CUDA_64BIT_ADDRESS EF_CUDA_ACCELERATORS EF_CUDA_SM90 EF_CUDA_VIRTUAL_SM(EF_CUDA_SM90)"
	.elftype	@"ET_EXEC"


//--------------------- .nv.info                  --------------------------
	.section	.nv.info,"",@"SHT_CUDA_INFO"
	.align	4


	//----- nvinfo : EIATTR_REGCOUNT
	.align		4
        /*0000*/ 	.byte	0x04, 0x2f
        /*0002*/ 	.short	(.L_1 - .L_0)
	.align		4
.L_0:
        /*0004*/ 	.word	index@(triton_per_fused__log_softmax_convolution_37)
        /*0008*/ 	.word	0x00000011


	//----- nvinfo : EIATTR_MIN_STACK_SIZE
	.align		4
.L_1:
        /*000c*/ 	.byte	0x04, 0x12
        /*000e*/ 	.short	(.L_3 - .L_2)
	.align		4
.L_2:
        /*0010*/ 	.word	index@(triton_per_fused__log_softmax_convolution_37)
        /*0014*/ 	.word	0x00000000


	//----- nvinfo : EIATTR_FRAME_SIZE
	.align		4
.L_3:
        /*0018*/ 	.byte	0x04, 0x11
        /*001a*/ 	.short	(.L_5 - .L_4)
	.align		4
.L_4:
        /*001c*/ 	.word	index@(triton_per_fused__log_softmax_convolution_37)
        /*0020*/ 	.word	0x00000000


	//----- nvinfo : EIATTR_MIN_STACK_SIZE
	.align		4
.L_5:
        /*0024*/ 	.byte	0x04, 0x12
        /*0026*/ 	.short	(.L_7 - .L_6)
	.align		4
.L_6:
        /*0028*/ 	.word	index@(triton_per_fused__log_softmax_convolution_37)
        /*002c*/ 	.word	0x00000000
.L_7:


//--------------------- .nv.info.triton_per_fused__log_softmax_convolution_37 --------------------------
	.section	.nv.info.triton_per_fused__log_softmax_convolution_37,"",@"SHT_CUDA_INFO"
	.sectionflags	@""
	.align	4


	//----- nvinfo : EIATTR_CUDA_API_VERSION
	.align		4
        /*0000*/ 	.byte	0x04, 0x37
        /*0002*/ 	.short	(.L_9 - .L_8)
.L_8:
        /*0004*/ 	.word	0x0000007c


	//----- nvinfo : EIATTR_KPARAM_INFO
	.align		4
.L_9:
        /*0008*/ 	.byte	0x04, 0x17
        /*000a*/ 	.short	(.L_11 - .L_10)
.L_10:
        /*000c*/ 	.word	0x00000000
        /*0010*/ 	.short	0x0005
        /*0012*/ 	.short	0x0024
        /*0014*/ 	.byte	0x00, 0xf0, 0x11, 0x00


	//----- nvinfo : EIATTR_KPARAM_INFO
	.align		4
.L_11:
        /*0018*/ 	.byte	0x04, 0x17
        /*001a*/ 	.short	(.L_13 - .L_12)
.L_12:
        /*001c*/ 	.word	0x00000000
        /*0020*/ 	.short	0x0004
        /*0022*/ 	.short	0x0020
        /*0024*/ 	.byte	0x00, 0xf0, 0x11, 0x00


	//----- nvinfo : EIATTR_KPARAM_INFO
	.align		4
.L_13:
        /*0028*/ 	.byte	0x04, 0x17
        /*002a*/ 	.short	(.L_15 - .L_14)
.L_14:
        /*002c*/ 	.word	0x00000000
        /*0030*/ 	.short	0x0003
        /*0032*/ 	.short	0x0018
        /*0034*/ 	.byte	0x00, 0xf4, 0x21, 0x00


	//----- nvinfo : EIATTR_KPARAM_INFO
	.align		4
.L_15:
        /*0038*/ 	.byte	0x04, 0x17
        /*003a*/ 	.short	(.L_17 - .L_16)
.L_16:
        /*003c*/ 	.word	0x00000000
        /*0040*/ 	.short	0x0002
        /*0042*/ 	.short	0x0010
        /*0044*/ 	.byte	0x00, 0xf4, 0x21, 0x00


	//----- nvinfo : EIATTR_KPARAM_INFO
	.align		4
.L_17:
        /*0048*/ 	.byte	0x04, 0x17
        /*004a*/ 	.short	(.L_19 - .L_18)
.L_18:
        /*004c*/ 	.word	0x00000000
        /*0050*/ 	.short	0x0001
        /*0052*/ 	.short	0x0008
        /*0054*/ 	.byte	0x00, 0xf4, 0x21, 0x00


	//----- nvinfo : EIATTR_KPARAM_INFO
	.align		4
.L_19:
        /*0058*/ 	.byte	0x04, 0x17
        /*005a*/ 	.short	(.L_21 - .L_20)
.L_20:
        /*005c*/ 	.word	0x00000000
        /*0060*/ 	.short	0x0000
        /*0062*/ 	.short	0x0000
        /*0064*/ 	.byte	0x00, 0xf4, 0x21, 0x00


	//----- nvinfo : EIATTR_SPARSE_MMA_MASK
	.align		4
.L_21:
        /*0068*/ 	.byte	0x03, 0x50
        /*006a*/ 	.short	0x0000


	//----- nvinfo : EIATTR_MAXREG_COUNT
	.align		4
        /*006c*/ 	.byte	0x03, 0x1b
        /*006e*/ 	.short	0x00ff


	//----- nvinfo : EIATTR_COOP_GROUP_MASK_REGIDS
	.align		4
        /*0070*/ 	.byte	0x04, 0x29
        /*0072*/ 	.short	(.L_23 - .L_22)


	//   ....[0]....
.L_22:
        /*0074*/ 	.word	0xffffffff


	//   ....[1]....
        /*0078*/ 	.word	0xffffffff


	//   ....[2]....
        /*007c*/ 	.word	0xffffffff


	//   ....[3]....
        /*0080*/ 	.word	0xffffffff


	//   ....[4]....
        /*0084*/ 	.word	0xffffffff


	//   ....[5]....
        /*0088*/ 	.word	0xffffffff


	//   ....[6]....
        /*008c*/ 	.word	0xffffffff


	//   ....[7]....
        /*0090*/ 	.word	0xffffffff


	//   ....[8]....
        /*0094*/ 	.word	0xffffffff


	//   ....[9]....
        /*0098*/ 	.word	0xffffffff


	//----- nvinfo : EIATTR_COOP_GROUP_INSTR_OFFSETS
	.align		4
.L_23:
        /*009c*/ 	.byte	0x04, 0x28
        /*009e*/ 	.short	(.L_25 - .L_24)


	//   ....[0]....
.L_24:
        /*00a0*/ 	.word	0x00000130


	//   ....[1]....
        /*00a4*/ 	.word	0x00000170


	//   ....[2]....
        /*00a8*/ 	.word	0x000001b0


	//   ....[3]....
        /*00ac*/ 	.word	0x000001f0


	//   ....[4]....
        /*00b0*/ 	.word	0x00000230


	//   ....[5]....
        /*00b4*/ 	.word	0x000002e0


	//   ....[6]....
        /*00b8*/ 	.word	0x00000300


	//   ....[7]....
        /*00bc*/ 	.word	0x00000320


	//   ....[8]....
        /*00c0*/ 	.word	0x00000350


	//   ....[9]....
        /*00c4*/ 	.word	0x000003a0


	//----- nvinfo : EIATTR_EXIT_INSTR_OFFSETS
	.align		4
.L_25:
        /*00c8*/ 	.byte	0x04, 0x1c
        /*00ca*/ 	.short	(.L_27 - .L_26)


	//   ....[0]....
.L_26:
        /*00cc*/ 	.word	0x000003d0


	//   ....[1]....
        /*00d0*/ 	.word	0x000003f0


	//----- nvinfo : EIATTR_REQNTID
	.align		4
.L_27:
        /*00d4*/ 	.byte	0x04, 0x10
        /*00d6*/ 	.short	(.L_29 - .L_28)
.L_28:
        /*00d8*/ 	.word	0x00000040
        /*00dc*/ 	.word	0x00000001
        /*00e0*/ 	.word	0x00000001


	//----- nvinfo : EIATTR_CBANK_PARAM_SIZE
	.align		4
.L_29:
        /*00e4*/ 	.byte	0x03, 0x19
        /*00e6*/ 	.short	0x0028


	//----- nvinfo : EIATTR_PARAM_CBANK
	.align		4
        /*00e8*/ 	.byte	0x04, 0x0a
        /*00ea*/ 	.short	(.L_31 - .L_30)
	.align		4
.L_30:
        /*00ec*/ 	.word	index@(.nv.constant0.triton_per_fused__log_softmax_convolution_37)
        /*00f0*/ 	.short	0x0210
        /*00f2*/ 	.short	0x0028


	//----- nvinfo : EIATTR_SW_WAR
	.align		4
.L_31:
        /*00f4*/ 	.byte	0x04, 0x36
        /*00f6*/ 	.short	(.L_33 - .L_32)
.L_32:
        /*00f8*/ 	.word	0x00000008
.L_33:


//--------------------- .nv.callgraph             --------------------------
	.section	.nv.callgraph,"",@"SHT_CUDA_CALLGRAPH"
	.align	4
	.sectionentsize	8
	.align		4
        /*0000*/ 	.word	0x00000000
	.align		4
        /*0004*/ 	.word	0xffffffff
	.align		4
        /*0008*/ 	.word	0x00000000
	.align		4
        /*000c*/ 	.word	0xfffffffe
	.align		4
        /*0010*/ 	.word	0x00000000
	.align		4
        /*0014*/ 	.word	0xfffffffd
	.align		4
        /*0018*/ 	.word	0x00000000
	.align		4
        /*001c*/ 	.word	0xfffffffc


//--------------------- .text.triton_per_fused__log_softmax_convolution_37 --------------------------
	.section	.text.triton_per_fused__log_softmax_convolution_37,"ax",@progbits
	.align	128
        .global         triton_per_fused__log_softmax_convolution_37
        .type           triton_per_fused__log_softmax_convolution_37,@function
        .size           triton_per_fused__log_softmax_convolution_37,(.L_x_1 - triton_per_fused__log_softmax_convolution_37)
        .other          triton_per_fused__log_softmax_convolution_37,@"STO_CUDA_ENTRY STV_DEFAULT"
triton_per_fused__log_softmax_convolution_37:
.text.triton_per_fused__log_softmax_convolution_37:
[----:B------:R-:W0:Y:S02]  /*0000*/  LDC R1, c[0x0][0x28] ;  /* 0x00000a00ff017b82 */ /* 0x000e240000000800 */
[----:B------:R-:W1:Y:S01]  /*0010*/  S2R R8, SR_TID.X ;  /* 0x0000000000087919 */ /* 0x000e620000002100 */
[----:B------:R-:W2:Y:S01]  /*0020*/  LDC.64 R6, c[0x0][0x218] ;  /* 0x00008600ff067b82 */ /* 0x000ea20000000a00 */
[----:B------:R-:W-:Y:S01]  /*0030*/  ULDC.64 UR4, c[0x0][0x208] ;  /* 0x0000820000047ab9 */ /* 0x000fe20000000a00 */
[----:B------:R-:W3:Y:S06]  /*0040*/  S2R R0, SR_CTAID.X ;  /* 0x0000000000007919 */ /* 0x000eec0000002500 */
[----:B------:R-:W4:Y:S01]  /*0050*/  LDC.64 R4, c[0x0][0x210] ;  /* 0x00008400ff047b82 */ /* 0x000f220000000a00 */
[----:B-1----:R-:W-:-:S04]  /*0060*/  LOP3.LUT R3, R8, 0x1f, RZ, 0xc0, !PT ;  /* 0x0000001f08037812 */ /* 0x002fc800078ec0ff */
[C---:B------:R-:W-:Y:S01]  /*0070*/  ISETP.GE.U32.AND P0, PT, R3.reuse, 0x15, PT ;  /* 0x000000150300780c */ /* 0x040fe20003f06070 */
[----:B---3--:R-:W-:Y:S02]  /*0080*/  IMAD R9, R0, 0x15, R3 ;  /* 0x0000001500097824 */ /* 0x008fe400078e0203 */
[----:B--2---:R-:W-:Y:S01]  /*0090*/  IMAD.WIDE.U32 R6, R3, 0x4, R6 ;  /* 0x0000000403067825 */ /* 0x004fe200078e0006 */
[----:B------:R-:W-:-:S03]  /*00a0*/  CS2R R2, SRZ ;  /* 0x0000000000027805 */ /* 0x000fc6000001ff00 */
[----:B----4-:R-:W-:-:S06]  /*00b0*/  IMAD.WIDE R4, R9, 0x4, R4 ;  /* 0x0000000409047825 */ /* 0x010fcc00078e0204 */
[----:B------:R-:W2:Y:S04]  /*00c0*/  @!P0 LDG.E.EL R3, desc[UR4][R6.64] ;  /* 0x0000000406038981 */ /* 0x000ea8000c2e1900 */
[----:B------:R-:W3:Y:S01]  /*00d0*/  @!P0 LDG.E R2, desc[UR4][R4.64] ;  /* 0x0000000404028981 */ /* 0x000ee2000c1e1900 */
[----:B--2---:R-:W-:Y:S02]  /*00e0*/  SEL R3, R3, RZ, !P0 ;  /* 0x000000ff03037207 */ /* 0x004fe40004000000 */
[----:B---3--:R-:W-:-:S05]  /*00f0*/  SEL R2, R2, RZ, !P0 ;  /* 0x000000ff02027207 */ /* 0x008fca0004000000 */
[----:B------:R-:W-:-:S05]  /*0100*/  FADD R3, R2, R3 ;  /* 0x0000000302037221 */ /* 0x000fca0000000000 */
[----:B------:R-:W-:-:S04]  /*0110*/  FSEL R2, R3, -INF , !P0 ;  /* 0xff80000003027808 */ /* 0x000fc80004000000 */
[C---:B------:R-:W-:Y:S01]  /*0120*/  FSETP.NAN.AND P2, PT, R2.reuse, R2, PT ;  /* 0x000000020200720b */ /* 0x040fe20003f48000 */
[----:B------:R-:W1:Y:S02]  /*0130*/  SHFL.BFLY PT, R9, R2, 0x10, 0x1f ;  /* 0x0e001f0002097f89 */ /* 0x000e6400000e0000 */
[----:B-1----:R-:W-:-:S13]  /*0140*/  FSETP.GT.AND P1, PT, R2, R9, PT ;  /* 0x000000090200720b */ /* 0x002fda0003f24000 */
[----:B------:R-:W-:-:S04]  /*0150*/  @!P1 FSEL R2, R2, R9, P2 ;  /* 0x0000000902029208 */ /* 0x000fc80001000000 */
        /* <DEDUP_REMOVED lines=15> */
[----:B------:R-:W-:-:S05]  /*0250*/  @!P1 FSEL R2, R2, R5, P2 ;  /* 0x0000000502029208 */ /* 0x000fca0001000000 */
[----:B------:R-:W-:-:S04]  /*0260*/  FADD R3, R3, -R2 ;  /* 0x8000000203037221 */ /* 0x000fc80000000000 */
[----:B------:R-:W-:-:S05]  /*0270*/  FMUL R3, R3, 1.4426950216293334961 ;  /* 0x3fb8aa3b03037820 */ /* 0x000fca0000400000 */
[----:B------:R-:W-:-:S13]  /*0280*/  FSETP.GEU.AND P1, PT, R3, -126, PT ;  /* 0xc2fc00000300780b */ /* 0x000fda0003f2e000 */
[----:B------:R-:W-:-:S04]  /*0290*/  @!P1 FMUL R3, R3, 0.5 ;  /* 0x3f00000003039820 */ /* 0x000fc80000400000 */
[----:B------:R-:W1:Y:S02]  /*02a0*/  MUFU.EX2 R4, R3 ;  /* 0x0000000300047308 */ /* 0x000e640000000800 */
[----:B-1----:R-:W-:-:S05]  /*02b0*/  @!P1 FMUL R4, R4, R4 ;  /* 0x0000000404049220 */ /* 0x002fca0000400000 */
[----:B------:R-:W-:Y:S02]  /*02c0*/  FSEL R9, R4, RZ, !P0 ;  /* 0x000000ff04097208 */ /* 0x000fe40004000000 */
[----:B------:R-:W-:-:S03]  /*02d0*/  LOP3.LUT P0, RZ, R8, 0x3f, RZ, 0xc0, !PT ;  /* 0x0000003f08ff7812 */ /* 0x000fc6000780c0ff */
[----:B------:R-:W1:Y:S02]  /*02e0*/  SHFL.BFLY PT, R4, R9, 0x10, 0x1f ;  /* 0x0e001f0009047f89 */ /* 0x000e6400000e0000 */
[----:B-1----:R-:W-:-:S05]  /*02f0*/  FADD R10, R9, R4 ;  /* 0x00000004090a7221 */ /* 0x002fca0000000000 */
[----:B------:R-:W1:Y:S02]  /*0300*/  SHFL.BFLY PT, R5, R10, 0x8, 0x1f ;  /* 0x0d001f000a057f89 */ /* 0x000e6400000e0000 */
[----:B-1----:R-:W-:-:S05]  /*0310*/  FADD R11, R10, R5 ;  /* 0x000000050a0b7221 */ /* 0x002fca0000000000 */
[----:B------:R-:W1:Y:S02]  /*0320*/  SHFL.BFLY PT, R4, R11, 0x4, 0x1f ;  /* 0x0c801f000b047f89 */ /* 0x000e6400000e0000 */
[----:B-1----:R-:W-:Y:S02]  /*0330*/  FADD R12, R11, R4 ;  /* 0x000000040b0c7221 */ /* 0x002fe40000000000 */
[----:B------:R-:W1:Y:S03]  /*0340*/  LDC.64 R4, c[0x0][0x220] ;  /* 0x00008800ff047b82 */ /* 0x000e660000000a00 */
[----:B------:R-:W2:Y:S01]  /*0350*/  SHFL.BFLY PT, R7, R12, 0x2, 0x1f ;  /* 0x0c401f000c077f89 */ /* 0x000ea200000e0000 */
[----:B-1----:R-:W-:-:S04]  /*0360*/  IMAD.WIDE R4, R0, 0x4, R4 ;  /* 0x0000000400047825 */ /* 0x002fc800078e0204 */
[----:B--2---:R-:W-:Y:S02]  /*0370*/  FADD R3, R12, R7 ;  /* 0x000000070c037221 */ /* 0x004fe40000000000 */
[----:B------:R-:W1:Y:S01]  /*0380*/  LDC.64 R6, c[0x0][0x228] ;  /* 0x00008a00ff067b82 */ /* 0x000e620000000a00 */
[----:B------:R-:W-:Y:S04]  /*0390*/  @!P0 STG.E desc[UR4][R4.64], R2 ;  /* 0x0000000204008986 */ /* 0x000fe8000c101904 */
[----:B------:R-:W2:Y:S01]  /*03a0*/  SHFL.BFLY PT, R14, R3, 0x1, 0x1f ;  /* 0x0c201f00030e7f89 */ /* 0x000ea200000e0000 */
[----:B-1----:R-:W-:-:S04]  /*03b0*/  IMAD.WIDE R6, R0, 0x4, R6 ;  /* 0x0000000400067825 */ /* 0x002fc800078e0206 */
[----:B--2---:R-:W-:Y:S01]  /*03c0*/  FADD R9, R3, R14 ;  /* 0x0000000e03097221 */ /* 0x004fe20000000000 */
[----:B------:R-:W-:Y:S06]  /*03d0*/  @P0 EXIT ;  /* 0x000000000000094d */ /* 0x000fec0003800000 */
[----:B------:R-:W-:Y:S01]  /*03e0*/  STG.E desc[UR4][R6.64], R9 ;  /* 0x0000000906007986 */ /* 0x000fe2000c101904 */
[----:B------:R-:W-:Y:S05]  /*03f0*/  EXIT ;  /* 0x000000000000794d */ /* 0x000fea0003800000 */
.L_x_0:
[----:B------:R-:W-:-:S00]  /*0400*/  BRA `(.L_x_0) ;  /* 0xfffffffc00fc7947 */ /* 0x000fc0000383ffff */
[----:B------:R-:W-:-:S00]  /*0410*/  NOP ;  /* 0x0000000000007918 */ /* 0x000fc00000000000 */
        /* <DEDUP_REMOVED lines=14> */
.L_x_1:


//--------------------- .nv.constant0.triton_per_fused__log_softmax_convolution_37 --------------------------
	.section	.nv.constant0.triton_per_fused__log_softmax_convolution_37,"a",@progbits
	.sectionflags	@""
	.align	4
.nv.constant0.triton_per_fused__log_softmax_convolution_37:
	.zero		568
